//
// Generated by NVIDIA NVVM Compiler
//
// Compiler Build ID: CL-36424714
// Cuda compilation tools, release 13.0, V13.0.88
// Based on NVVM 20.0.0
//

.version 9.0
.target sm_100
.address_size 64

	// .globl	_Z6kernelv
.extern .func  (.param .b32 func_retval0) vprintf
(
	.param .b64 vprintf_param_0,
	.param .b64 vprintf_param_1
)
;
.global .align 1 .b8 $str[16] = {67, 85, 68, 65, 32, 116, 104, 114, 101, 97, 100, 32, 37, 100, 10};

.visible .entry _Z6kernelv()
{
	.local .align 8 .b8 	__local_depot0[8];
	.reg .b64 	%SP;
	.reg .b64 	%SPL;
	.reg .b32 	%r<4>;
	.reg .b64 	%rd<5>;

	mov.u64 	%SPL, __local_depot0;
	cvta.local.u64 	%SP, %SPL;
	add.u64 	%rd1, %SP, 0;
	add.u64 	%rd2, %SPL, 0;
	mov.u32 	%r1, %tid.x;
	st.local.u32 	[%rd2], %r1;
	mov.u64 	%rd3, $str;
	cvta.global.u64 	%rd4, %rd3;
	{ // callseq 0, 0
	.param .b64 param0;
	st.param.b64 	[param0], %rd4;
	.param .b64 param1;
	st.param.b64 	[param1], %rd1;
	.param .b32 retval0;
	call.uni (retval0), 
	vprintf, 
	(
	param0, 
	param1
	);
	ld.param.b32 	%r2, [retval0];
	} // callseq 0
	ret;

}


// ===== COMPILED SASS (sm_100) =====

	.target	sm_100

	.elftype	@"ET_EXEC"


//--------------------- .note.nv.tkinfo           --------------------------
	.section	.note.nv.tkinfo,"",@"SHT_NOTE"
	.sectionflags	@"SHF_NOTE_NV_TKINFO"
	.tkinfo
        /*0018*/ 	.word	0x00000002
        /*0030*/ 	.string	""
        /*0030*/ 	.string	"ptxas"
        /*0030*/ 	.string	"Cuda compilation tools, release 13.0, V13.0.88"
        /*0030*/ 	.string	"Build cuda_13.0.r13.0/compiler.36424714_0"
        /*0030*/ 	.string	"-arch sm_100 -m 64 "



//--------------------- .note.nv.cuinfo           --------------------------
	.section	.note.nv.cuinfo,"",@"SHT_NOTE"
	.sectionflags	@"SHF_NOTE_NV_CUINFO"
        /*0018*/ 	.short	0x0002
        /*001a*/ 	.short	0x0064
        /*001c*/ 	.short	0x0082
	.zero		2


//--------------------- .nv.info                  --------------------------
	.section	.nv.info,"",@"SHT_CUDA_INFO"
	.align	4


	//----- nvinfo : EIATTR_REGCOUNT
	.align		4
        /*0000*/ 	.byte	0x04, 0x2f
        /*0002*/ 	.short	(.L_2 - .L_1)
	.align		4
.L_1:
        /*0004*/ 	.word	index@(_Z6kernelv)
        /*0008*/ 	.word	0x00000018


	//----- nvinfo : EIATTR_FRAME_SIZE
	.align		4
.L_2:
        /*000c*/ 	.byte	0x04, 0x11
        /*000e*/ 	.short	(.L_4 - .L_3)
	.align		4
.L_3:
        /*0010*/ 	.word	index@(_Z6kernelv)
        /*0014*/ 	.word	0x00000008


	//----- nvinfo : EIATTR_MIN_STACK_SIZE
	.align		4
.L_4:
        /*0018*/ 	.byte	0x04, 0x12
        /*001a*/ 	.short	(.L_6 - .L_5)
	.align		4
.L_5:
        /*001c*/ 	.word	index@(_Z6kernelv)
        /*0020*/ 	.word	0x00000008
.L_6:


//--------------------- .nv.compat                --------------------------
	.section	.nv.compat,"",@"SHT_CUDA_COMPAT_INFO"
	.align	4
        /*0000*/ 	.byte	0x02, 0x09, 0x00, 0x00, 0x02, 0x02, 0x01, 0x00, 0x02, 0x05, 0x05, 0x00, 0x03, 0x07, 0x01, 0x01
        /*0010*/ 	.byte	0x02, 0x03, 0x00, 0x00, 0x02, 0x06, 0x01, 0x00, 0x04, 0x0b, 0x08, 0x00, 0x09, 0x00, 0x00, 0x00
        /*0020*/ 	.byte	0x00, 0x00, 0x00, 0x00


//--------------------- .nv.info._Z6kernelv       --------------------------
	.section	.nv.info._Z6kernelv,"",@"SHT_CUDA_INFO"
	.sectionflags	@""
	.align	4


	//----- nvinfo : EIATTR_CUDA_API_VERSION
	.align		4
        /*0000*/ 	.byte	0x04, 0x37
        /*0002*/ 	.short	(.L_8 - .L_7)
.L_7:
        /*0004*/ 	.word	0x00000082


	//----- nvinfo : EIATTR_SPARSE_MMA_MASK
	.align		4
.L_8:
        /*0008*/ 	.byte	0x03, 0x50
        /*000a*/ 	.short	0x0000


	//----- nvinfo : EIATTR_MAXREG_COUNT
	.align		4
        /*000c*/ 	.byte	0x03, 0x1b
        /*000e*/ 	.short	0x00ff


	//----- nvinfo : EIATTR_EXTERNS
	.align		4
        /*0010*/ 	.byte	0x04, 0x0f
        /*0012*/ 	.short	(.L_10 - .L_9)


	//   ....[0]....
	.align		4
.L_9:
        /*0014*/ 	.word	index@(vprintf)


	//----- nvinfo : EIATTR_MERCURY_ISA_VERSION
	.align		4
.L_10:
        /*0018*/ 	.byte	0x03, 0x5f
        /*001a*/ 	.short	0x0101


	//----- nvinfo : EIATTR_VRC_CTA_INIT_COUNT
	.align		4
        /*001c*/ 	.byte	0x02, 0x4a
	.zero		1
	.zero		1


	//----- nvinfo : EIATTR_SYSCALL_OFFSETS
	.align		4
        /*0020*/ 	.byte	0x04, 0x46
        /*0022*/ 	.short	(.L_12 - .L_11)


	//   ....[0]....
.L_11:
        /*0024*/ 	.word	0x000000e0


	//----- nvinfo : EIATTR_EXIT_INSTR_OFFSETS
	.align		4
.L_12:
        /*0028*/ 	.byte	0x04, 0x1c
        /*002a*/ 	.short	(.L_14 - .L_13)


	//   ....[0]....
.L_13:
        /*002c*/ 	.word	0x000000f0


	//----- nvinfo : EIATTR_SW_WAR
	.align		4
.L_14:
        /*0030*/ 	.byte	0x04, 0x36
        /*0032*/ 	.short	(.L_16 - .L_15)
.L_15:
        /*0034*/ 	.word	0x00000008
.L_16:


//--------------------- .nv.callgraph             --------------------------
	.section	.nv.callgraph,"",@"SHT_CUDA_CALLGRAPH"
	.align	4
	.sectionentsize	8
	.align		4
        /*0000*/ 	.word	0x00000000
	.align		4
        /*0004*/ 	.word	0xffffffff
	.align		4
        /*0008*/ 	.word	index@(_Z6kernelv)
	.align		4
        /*000c*/ 	.word	index@(vprintf)
	.align		4
        /*0010*/ 	.word	0x00000000
	.align		4
        /*0014*/ 	.word	0xfffffffe
	.align		4
        /*0018*/ 	.word	0x00000000
	.align		4
        /*001c*/ 	.word	0xfffffffd
	.align		4
        /*0020*/ 	.word	0x00000000
	.align		4
        /*0024*/ 	.word	0xfffffffc


//--------------------- .nv.constant4             --------------------------
	.section	.nv.constant4,"a",@progbits
	.align	8
	.align		8
.nv.constant4:
        /*0000*/ 	.dword	vprintf
	.align		8
        /*0008*/ 	.dword	$str


//--------------------- .text._Z6kernelv          --------------------------
	.section	.text._Z6kernelv,"ax",@progbits
	.align	128
        .global         _Z6kernelv
        .type           _Z6kernelv,@function
        .size           _Z6kernelv,(.L_x_2 - _Z6kernelv)
        .other          _Z6kernelv,@"STO_CUDA_ENTRY STV_DEFAULT"
_Z6kernelv:
.text._Z6kernelv:
[----:B------:R-:W0:Y:S01]  /*0000*/  LDC R1, c[0x0][0x37c] ;  /* 0x0000df00ff017b82 */ /* 0x000e220000000800 */
[----:B------:R-:W1:Y:S01]  /*0010*/  S2R R8, SR_TID.X ;  /* 0x0000000000087919 */ /* 0x000e620000002100 */
[----:B0-----:R-:W-:Y:S01]  /*0020*/  VIADD R1, R1, 0xfffffff8 ;  /* 0xfffffff801017836 */ /* 0x001fe20000000000 */
[----:B------:R-:W-:Y:S01]  /*0030*/  MOV R0, 0x0 ;  /* 0x0000000000007802 */ /* 0x000fe20000000f00 */
[----:B------:R-:W0:Y:S04]  /*0040*/  LDCU UR4, c[0x0][0x2f8] ;  /* 0x00005f00ff0477ac */ /* 0x000e280008000800 */
[----:B------:R2:W3:Y:S01]  /*0050*/  LDC.64 R2, c[0x4][R0] ;  /* 0x0100000000027b82 */ /* 0x0004e20000000a00 */
[----:B------:R-:W4:Y:S01]  /*0060*/  LDCU.64 UR6, c[0x4][0x8] ;  /* 0x01000100ff0677ac */ /* 0x000f220008000a00 */
[----:B------:R-:W5:Y:S01]  /*0070*/  LDCU UR5, c[0x0][0x2fc] ;  /* 0x00005f80ff0577ac */ /* 0x000f620008000800 */
[----:B0-----:R-:W-:Y:S01]  /*0080*/  IADD3 R6, P0, PT, R1, UR4, RZ ;  /* 0x0000000401067c10 */ /* 0x001fe2000ff1e0ff */
[----:B----4-:R-:W-:Y:S01]  /*0090*/  IMAD.U32 R4, RZ, RZ, UR6 ;  /* 0x00000006ff047e24 */ /* 0x010fe2000f8e00ff */
[----:B------:R-:W-:-:S03]  /*00a0*/  MOV R5, UR7 ;  /* 0x0000000700057c02 */ /* 0x000fc60008000f00 */
[----:B-----5:R-:W-:Y:S01]  /*00b0*/  IMAD.X R7, RZ, RZ, UR5, P0 ;  /* 0x00000005ff077e24 */ /* 0x020fe200080e06ff */
[----:B-1----:R2:W-:Y:S07]  /*00c0*/  STL [R1], R8 ;  /* 0x0000000801007387 */ /* 0x0025ee0000100800 */
[----:B------:R-:W-:-:S07]  /*00d0*/  LEPC R20, `(.L_x_0) ;  /* 0x000000001014794e */ /* 0x000fce0000000000 */
[----:B--23--:R-:W-:Y:S05]  /*00e0*/  CALL.ABS.NOINC R2 ;  /* 0x0000000002007343 */ /* 0x00cfea0003c00000 */
.L_x_0:
[----:B------:R-:W-:Y:S05]  /*00f0*/  EXIT ;  /* 0x000000000000794d */ /* 0x000fea0003800000 */
.L_x_1:
[----:B------:R-:W-:-:S00]  /*0100*/  BRA `(.L_x_1) ;  /* 0xfffffffc00fc7947 */ /* 0x000fc0000383ffff */
[----:B------:R-:W-:-:S00]  /*0110*/  NOP ;  /* 0x0000000000007918 */ /* 0x000fc00000000000 */
        /* <DEDUP_REMOVED lines=14> */
.L_x_2:


//--------------------- .nv.global.init           --------------------------
	.section	.nv.global.init,"aw",@progbits
.nv.global.init:
	.type		$str,@object
	.size		$str,(.L_0 - $str)
$str:
        /*0000*/ 	.byte	0x43, 0x55, 0x44, 0x41, 0x20, 0x74, 0x68, 0x72, 0x65, 0x61, 0x64, 0x20, 0x25, 0x64, 0x0a, 0x00
.L_0:


//--------------------- .nv.shared.reserved.0     --------------------------
	.section	.nv.shared.reserved.0,"aw",@nobits
	.weak		__nv_reservedSMEM_offset_0_alias
	.size		__nv_reservedSMEM_offset_0_alias, 0, 64
	.other		__nv_reservedSMEM_offset_0_alias,@"STO_CUDA_RESERVED_SHARED STV_DEFAULT"
__nv_reservedSMEM_offset_0_alias:
	.zero		0
	.zero		64


//--------------------- .nv.constant0._Z6kernelv  --------------------------
	.section	.nv.constant0._Z6kernelv,"a",@progbits
	.sectionflags	@""
	.align	4
.nv.constant0._Z6kernelv:
	.zero		896


//--------------------- SYMBOLS --------------------------

	.type		.nv.reservedSmem.offset0,@object
	.size		.nv.reservedSmem.offset0,0x4
	.type		vprintf,@function
